	.headerflags	@"EF_CUDA_TEXMODE_UNIFIED EF_CUDA_64BIT_ADDRESS EF_CUDA_SM89 EF_CUDA_VIRTUAL_SM(EF_CUDA_SM89)"
	.elftype	@"ET_EXEC"


//--------------------- .nv.info                  --------------------------
	.section	.nv.info,"",@"SHT_CUDA_INFO"
	.align	4


	//----- nvinfo : EIATTR_REGCOUNT
	.align		4
        /*0000*/ 	.byte	0x04, 0x2f
        /*0002*/ 	.short	(.L_1 - .L_0)
	.align		4
.L_0:
        /*0004*/ 	.word	index@(triton__0d1d2d3d4d5d6de7de)
        /*0008*/ 	.word	0x00000022


	//----- nvinfo : EIATTR_MAX_STACK_SIZE
	.align		4
.L_1:
        /*000c*/ 	.byte	0x04, 0x23
        /*000e*/ 	.short	(.L_3 - .L_2)
	.align		4
.L_2:
        /*0010*/ 	.word	index@(triton__0d1d2d3d4d5d6de7de)
        /*0014*/ 	.word	0x00000000


	//----- nvinfo : EIATTR_MIN_STACK_SIZE
	.align		4
.L_3:
        /*0018*/ 	.byte	0x04, 0x12
        /*001a*/ 	.short	(.L_5 - .L_4)
	.align		4
.L_4:
        /*001c*/ 	.word	index@(triton__0d1d2d3d4d5d6de7de)
        /*0020*/ 	.word	0x00000000


	//----- nvinfo : EIATTR_FRAME_SIZE
	.align		4
.L_5:
        /*0024*/ 	.byte	0x04, 0x11
        /*0026*/ 	.short	(.L_7 - .L_6)
	.align		4
.L_6:
        /*0028*/ 	.word	index@(triton__0d1d2d3d4d5d6de7de)
        /*002c*/ 	.word	0x00000000
.L_7:


//--------------------- .nv.info.triton__0d1d2d3d4d5d6de7de --------------------------
	.section	.nv.info.triton__0d1d2d3d4d5d6de7de,"",@"SHT_CUDA_INFO"
	.align	4


	//----- nvinfo : EIATTR_CUDA_API_VERSION
	.align		4
        /*0000*/ 	.byte	0x04, 0x37
        /*0002*/ 	.short	(.L_9 - .L_8)
.L_8:
        /*0004*/ 	.word	0x0000007b


	//----- nvinfo : EIATTR_PARAM_CBANK
	.align		4
.L_9:
        /*0008*/ 	.byte	0x04, 0x0a
        /*000a*/ 	.short	(.L_11 - .L_10)
	.align		4
.L_10:
        /*000c*/ 	.word	index@(.nv.constant0.triton__0d1d2d3d4d5d6de7de)
        /*0010*/ 	.short	0x0160
        /*0012*/ 	.short	0x0038


	//----- nvinfo : EIATTR_CBANK_PARAM_SIZE
	.align		4
.L_11:
        /*0014*/ 	.byte	0x03, 0x19
        /*0016*/ 	.short	0x0038


	//----- nvinfo : EIATTR_KPARAM_INFO
	.align		4
        /*0018*/ 	.byte	0x04, 0x17
        /*001a*/ 	.short	(.L_13 - .L_12)
.L_12:
        /*001c*/ 	.word	0x00000000
        /*0020*/ 	.short	0x0007
        /*0022*/ 	.short	0x0034
        /*0024*/ 	.byte	0x00, 0xf0, 0x11, 0x00


	//----- nvinfo : EIATTR_KPARAM_INFO
	.align		4
.L_13:
        /*0028*/ 	.byte	0x04, 0x17
        /*002a*/ 	.short	(.L_15 - .L_14)
.L_14:
        /*002c*/ 	.word	0x00000000
        /*0030*/ 	.short	0x0006
        /*0032*/ 	.short	0x0030
        /*0034*/ 	.byte	0x00, 0xf0, 0x11, 0x00


	//----- nvinfo : EIATTR_KPARAM_INFO
	.align		4
.L_15:
        /*0038*/ 	.byte	0x04, 0x17
        /*003a*/ 	.short	(.L_17 - .L_16)
.L_16:
        /*003c*/ 	.word	0x00000000
        /*0040*/ 	.short	0x0005
        /*0042*/ 	.short	0x0028
        /*0044*/ 	.byte	0x00, 0xf0, 0x21, 0x00


	//----- nvinfo : EIATTR_KPARAM_INFO
	.align		4
.L_17:
        /*0048*/ 	.byte	0x04, 0x17
        /*004a*/ 	.short	(.L_19 - .L_18)
.L_18:
        /*004c*/ 	.word	0x00000000
        /*0050*/ 	.short	0x0004
        /*0052*/ 	.short	0x0020
        /*0054*/ 	.byte	0x00, 0xf0, 0x21, 0x00


	//----- nvinfo : EIATTR_KPARAM_INFO
	.align		4
.L_19:
        /*0058*/ 	.byte	0x04, 0x17
        /*005a*/ 	.short	(.L_21 - .L_20)
.L_20:
        /*005c*/ 	.word	0x00000000
        /*0060*/ 	.short	0x0003
        /*0062*/ 	.short	0x0018
        /*0064*/ 	.byte	0x00, 0xf0, 0x21, 0x00


	//----- nvinfo : EIATTR_KPARAM_INFO
	.align		4
.L_21:
        /*0068*/ 	.byte	0x04, 0x17
        /*006a*/ 	.short	(.L_23 - .L_22)
.L_22:
        /*006c*/ 	.word	0x00000000
        /*0070*/ 	.short	0x0002
        /*0072*/ 	.short	0x0010
        /*0074*/ 	.byte	0x00, 0xf0, 0x21, 0x00


	//----- nvinfo : EIATTR_KPARAM_INFO
	.align		4
.L_23:
        /*0078*/ 	.byte	0x04, 0x17
        /*007a*/ 	.short	(.L_25 - .L_24)
.L_24:
        /*007c*/ 	.word	0x00000000
        /*0080*/ 	.short	0x0001
        /*0082*/ 	.short	0x0008
        /*0084*/ 	.byte	0x00, 0xf0, 0x21, 0x00


	//----- nvinfo : EIATTR_KPARAM_INFO
	.align		4
.L_25:
        /*0088*/ 	.byte	0x04, 0x17
        /*008a*/ 	.short	(.L_27 - .L_26)
.L_26:
        /*008c*/ 	.word	0x00000000
        /*0090*/ 	.short	0x0000
        /*0092*/ 	.short	0x0000
        /*0094*/ 	.byte	0x00, 0xf0, 0x21, 0x00


	//----- nvinfo : EIATTR_MAXREG_COUNT
	.align		4
.L_27:
        /*0098*/ 	.byte	0x03, 0x1b
        /*009a*/ 	.short	0x00ff


	//----- nvinfo : EIATTR_EXIT_INSTR_OFFSETS
	.align		4
        /*009c*/ 	.byte	0x04, 0x1c
        /*009e*/ 	.short	(.L_29 - .L_28)


	//   ....[0]....
.L_28:
        /*00a0*/ 	.word	0x00000a20


	//   ....[1]....
        /*00a4*/ 	.word	0x00000a40


	//----- nvinfo : EIATTR_MAX_THREADS
	.align		4
.L_29:
        /*00a8*/ 	.byte	0x04, 0x05
        /*00aa*/ 	.short	(.L_31 - .L_30)
.L_30:
        /*00ac*/ 	.word	0x00000080
        /*00b0*/ 	.word	0x00000001
        /*00b4*/ 	.word	0x00000001
.L_31:


//--------------------- .nv.rel.action            --------------------------
	.section	.nv.rel.action,"",@"SHT_CUDA_RELOCINFO"
	.align	8
	.sectionentsize	8
        /*0000*/ 	.byte	0x73, 0x00, 0x00, 0x00, 0x00, 0x00, 0x00, 0x00, 0x00, 0x00, 0x00, 0x11, 0x25, 0x00, 0x05, 0x36


//--------------------- .nv.constant0.triton__0d1d2d3d4d5d6de7de --------------------------
	.section	.nv.constant0.triton__0d1d2d3d4d5d6de7de,"a",@progbits
	.align	4
.nv.constant0.triton__0d1d2d3d4d5d6de7de:
	.zero		408


//--------------------- .text.triton__0d1d2d3d4d5d6de7de --------------------------
	.section	.text.triton__0d1d2d3d4d5d6de7de,"ax",@progbits
	.sectionflags	@"SHF_BARRIERS=1"
	.sectioninfo	@"SHI_REGISTERS=34"
	.align	128
        .global         triton__0d1d2d3d4d5d6de7de
        .type           triton__0d1d2d3d4d5d6de7de,@function
        .size           triton__0d1d2d3d4d5d6de7de,(.L_x_1 - triton__0d1d2d3d4d5d6de7de)
        .other          triton__0d1d2d3d4d5d6de7de,@"STO_CUDA_ENTRY STV_DEFAULT"
triton__0d1d2d3d4d5d6de7de:
.text.triton__0d1d2d3d4d5d6de7de:
[----:B------:R-:W-:-:S02]  /*0000*/  IMAD.MOV.U32 R1, RZ, RZ, c[0x0][0x28] ;  /* 0x00000a00ff017624 */ /* 0x000fc400078e00ff */
[----:B------:R-:W0:Y:S01]  /*0010*/  S2R R10, SR_TID.X ;  /* 0x00000000000a7919 */ /* 0x000e220000002100 */
[----:B------:R-:W1:Y:S01]  /*0020*/  S2UR UR4, SR_CTAID.X ;  /* 0x00000000000479c3 */ /* 0x000e620000002500 */
[----:B------:R-:W-:Y:S02]  /*0030*/  IMAD.MOV.U32 R16, RZ, RZ, 0x4 ;  /* 0x00000004ff107424 */ /* 0x000fe400078e00ff */
[----:B------:R-:W2:Y:S01]  /*0040*/  S2R R4, SR_CTAID.Y ;  /* 0x0000000000047919 */ /* 0x000ea20000002600 */
[----:B------:R-:W-:Y:S02]  /*0050*/  IMAD.MOV.U32 R12, RZ, RZ, 0x2 ;  /* 0x00000002ff0c7424 */ /* 0x000fe400078e00ff */
[----:B------:R-:W-:Y:S01]  /*0060*/  IMAD.MOV.U32 R20, RZ, RZ, RZ ;  /* 0x000000ffff147224 */ /* 0x000fe200078e00ff */
[--C-:B0-----:R-:W-:Y:S01]  /*0070*/  SHF.R.U32.HI R6, RZ, 0x5, R10.reuse ;  /* 0x00000005ff067819 */ /* 0x101fe2000001160a */
[----:B-1----:R-:W-:Y:S01]  /*0080*/  USHF.L.U32 UR4, UR4, 0x2, URZ ;  /* 0x0000000204047899 */ /* 0x002fe2000800063f */
[----:B------:R-:W-:-:S02]  /*0090*/  SHF.R.U32.HI R17, RZ, 0x1, R10 ;  /* 0x00000001ff117819 */ /* 0x000fc4000001160a */
[----:B------:R-:W-:Y:S01]  /*00a0*/  SGXT.U32 R6, R6, 0x2 ;  /* 0x000000020606781a */ /* 0x000fe20000000000 */
[----:B--2---:R-:W-:Y:S01]  /*00b0*/  IMAD.SHL.U32 R2, R4, 0x40, RZ ;  /* 0x0000004004027824 */ /* 0x004fe200078e00ff */
[----:B------:R-:W-:Y:S02]  /*00c0*/  SGXT.U32 R17, R17, 0x4 ;  /* 0x000000041111781a */ /* 0x000fe40000000000 */
[----:B------:R-:W-:Y:S01]  /*00d0*/  LOP3.LUT R7, R10, 0x1f, RZ, 0xc0, !PT ;  /* 0x0000001f0a077812 */ /* 0x000fe200078ec0ff */
[----:B------:R-:W-:Y:S01]  /*00e0*/  IMAD.SHL.U32 R0, R6, 0x10, RZ ;  /* 0x0000001006007824 */ /* 0x000fe200078e00ff */
[----:B------:R-:W-:-:S04]  /*00f0*/  SHF.R.S32.HI R11, RZ, 0x19, R4 ;  /* 0x00000019ff0b7819 */ /* 0x000fc80000011404 */
[----:B------:R-:W-:Y:S02]  /*0100*/  LOP3.LUT R17, R0, R17, RZ, 0xfc, !PT ;  /* 0x0000001100117212 */ /* 0x000fe400078efcff */
[----:B------:R-:W-:Y:S02]  /*0110*/  LOP3.LUT R0, R6, UR4, RZ, 0xfc, !PT ;  /* 0x0000000406007c12 */ /* 0x000fe4000f8efcff */
[----:B------:R-:W-:Y:S01]  /*0120*/  LOP3.LUT R14, R2, R17, RZ, 0xfc, !PT ;  /* 0x00000011020e7212 */ /* 0x000fe200078efcff */
[----:B------:R-:W-:Y:S01]  /*0130*/  IMAD R2, R7, 0x2, R2 ;  /* 0x0000000207027824 */ /* 0x000fe200078e0202 */
[----:B------:R-:W-:Y:S02]  /*0140*/  SGXT R11, R11, 0x1 ;  /* 0x000000010b0b781a */ /* 0x000fe40000000200 */
[----:B------:R-:W-:Y:S02]  /*0150*/  SHF.R.S32.HI R3, RZ, 0x1f, R14 ;  /* 0x0000001fff037819 */ /* 0x000fe4000001140e */
[----:B------:R-:W-:-:S02]  /*0160*/  SHF.R.S32.HI R9, RZ, 0x1f, R2 ;  /* 0x0000001fff097819 */ /* 0x000fc40000011402 */
[----:B------:R-:W-:Y:S02]  /*0170*/  LEA.HI R5, R3, R14, RZ, 0x2 ;  /* 0x0000000e03057211 */ /* 0x000fe400078f10ff */
[-C--:B------:R-:W-:Y:S02]  /*0180*/  LEA.HI R9, R9, R2.reuse, RZ, 0x2 ;  /* 0x0000000209097211 */ /* 0x080fe400078f10ff */
[----:B------:R-:W-:Y:S02]  /*0190*/  SHF.R.S32.HI R13, RZ, 0x2, R5 ;  /* 0x00000002ff0d7819 */ /* 0x000fe40000011405 */
[----:B------:R-:W-:Y:S02]  /*01a0*/  LOP3.LUT R15, R9, 0xfffffffc, RZ, 0xc0, !PT ;  /* 0xfffffffc090f7812 */ /* 0x000fe400078ec0ff */
[----:B------:R-:W-:Y:S02]  /*01b0*/  ISETP.GE.AND P1, PT, R0, 0x100, PT ;  /* 0x000001000000780c */ /* 0x000fe40003f26270 */
[----:B------:R-:W-:Y:S01]  /*01c0*/  LEA.HI R4, R13, R13, RZ, 0x2 ;  /* 0x0000000d0d047211 */ /* 0x000fe200078f10ff */
[----:B------:R-:W-:Y:S01]  /*01d0*/  IMAD.IADD R15, R2, 0x1, -R15 ;  /* 0x00000001020f7824 */ /* 0x000fe200078e0a0f */
[----:B------:R-:W-:-:S02]  /*01e0*/  LEA.HI R8, R11, R2, RZ, 0x4 ;  /* 0x000000020b087211 */ /* 0x000fc400078f20ff */
[----:B------:R-:W-:Y:S01]  /*01f0*/  ISETP.LT.AND P1, PT, R2, 0x40, !P1 ;  /* 0x000000400200780c */ /* 0x000fe20004f21270 */
[----:B------:R-:W-:Y:S01]  /*0200*/  IMAD R2, R0, 0x4, R15 ;  /* 0x0000000400027824 */ /* 0x000fe200078e020f */
[----:B------:R-:W-:Y:S01]  /*0210*/  LOP3.LUT R4, R4, 0xfffffffc, RZ, 0xc0, !PT ;  /* 0xfffffffc04047812 */ /* 0x000fe200078ec0ff */
[----:B------:R-:W-:Y:S01]  /*0220*/  IMAD.SHL.U32 R0, R10, 0x2, RZ ;  /* 0x000000020a007824 */ /* 0x000fe200078e00ff */
[----:B------:R-:W-:Y:S01]  /*0230*/  LEA.HI R3, R3, R14, RZ, 0x4 ;  /* 0x0000000e03037211 */ /* 0x000fe200078f20ff */
[----:B------:R-:W-:Y:S01]  /*0240*/  IMAD.SHL.U32 R8, R8, 0x40, RZ ;  /* 0x0000004008087824 */ /* 0x000fe200078e00ff */
[----:B------:R-:W-:Y:S01]  /*0250*/  LOP3.LUT R5, R5, 0xfffffc, RZ, 0xc0, !PT ;  /* 0x00fffffc05057812 */ /* 0x000fe200078ec0ff */
[----:B------:R-:W-:Y:S01]  /*0260*/  IMAD.IADD R13, R13, 0x1, -R4 ;  /* 0x000000010d0d7824 */ /* 0x000fe200078e0a04 */
[----:B------:R-:W-:Y:S02]  /*0270*/  LOP3.LUT R0, R0, 0x2, RZ, 0xc0, !PT ;  /* 0x0000000200007812 */ /* 0x000fe400078ec0ff */
[C---:B------:R-:W-:Y:S01]  /*0280*/  LOP3.LUT R11, R3.reuse, 0xfffff0, RZ, 0xc0, !PT ;  /* 0x00fffff0030b7812 */ /* 0x040fe200078ec0ff */
[----:B------:R-:W-:Y:S01]  /*0290*/  IMAD.SHL.U32 R3, R3, 0x80, RZ ;  /* 0x0000008003037824 */ /* 0x000fe200078e00ff */
[----:B------:R-:W-:Y:S01]  /*02a0*/  LOP3.LUT R15, R0, UR4, RZ, 0xfc, !PT ;  /* 0x00000004000f7c12 */ /* 0x000fe2000f8efcff */
[C---:B------:R-:W-:Y:S01]  /*02b0*/  IMAD.IADD R22, R14.reuse, 0x1, -R5 ;  /* 0x000000010e167824 */ /* 0x040fe200078e0a05 */
[----:B------:R-:W-:Y:S01]  /*02c0*/  ISETP.GE.AND P3, PT, R13, 0x2, PT ;  /* 0x000000020d00780c */ /* 0x000fe20003f66270 */
[----:B------:R-:W-:Y:S01]  /*02d0*/  IMAD.IADD R18, R14, 0x1, -R11 ;  /* 0x000000010e127824 */ /* 0x000fe200078e0a0b */
[----:B------:R-:W-:Y:S01]  /*02e0*/  SHF.R.S32.HI R10, RZ, 0x2, R9 ;  /* 0x00000002ff0a7819 */ /* 0x000fe20000011409 */
[----:B------:R-:W-:Y:S01]  /*02f0*/  IMAD R22, R22, 0x100, R15 ;  /* 0x0000010016167824 */ /* 0x000fe200078e020f */
[----:B------:R-:W-:Y:S01]  /*0300*/  ISETP.GT.AND P5, PT, R15, 0x7f, !P3 ;  /* 0x0000007f0f00780c */ /* 0x000fe20005fa4270 */
[----:B------:R-:W-:Y:S01]  /*0310*/  CS2R R4, SRZ ;  /* 0x0000000000047805 */ /* 0x000fe2000001ff00 */
[----:B------:R-:W-:Y:S01]  /*0320*/  LOP3.LUT R11, R3, 0xfffff800, RZ, 0xc0, !PT ;  /* 0xfffff800030b7812 */ /* 0x000fe200078ec0ff */
[----:B------:R-:W-:Y:S01]  /*0330*/  ULDC.64 UR4, c[0x0][0x118] ;  /* 0x0000460000047ab9 */ /* 0x000fe20000000a00 */
[----:B------:R-:W-:-:S02]  /*0340*/  LOP3.LUT R10, R10, 0x80000003, RZ, 0xc0, !PT ;  /* 0x800000030a0a7812 */ /* 0x000fc400078ec0ff */
[----:B------:R-:W-:Y:S01]  /*0350*/  ISETP.LT.AND P2, PT, R15, 0x100, P5 ;  /* 0x000001000f00780c */ /* 0x000fe20002f41270 */
[----:B------:R-:W-:Y:S01]  /*0360*/  IMAD R26, R18, 0x100, R11 ;  /* 0x00000100121a7824 */ /* 0x000fe200078e020b */
[----:B------:R-:W-:Y:S02]  /*0370*/  LOP3.LUT R3, R8, 0xfffffc00, RZ, 0xc0, !PT ;  /* 0xfffffc0008037812 */ /* 0x000fe400078ec0ff */
[----:B------:R-:W-:Y:S02]  /*0380*/  ISETP.EQ.AND P1, PT, R10, 0x2, P1 ;  /* 0x000000020a00780c */ /* 0x000fe40000f22270 */
[----:B------:R-:W-:Y:S01]  /*0390*/  ISETP.LT.AND P2, PT, R14, 0x40, P2 ;  /* 0x000000400e00780c */ /* 0x000fe20001741270 */
[----:B------:R-:W-:Y:S01]  /*03a0*/  IMAD.IADD R25, R2, 0x1, R3 ;  /* 0x0000000102197824 */ /* 0x000fe200078e0203 */
[----:B------:R-:W-:Y:S01]  /*03b0*/  IADD3 R9, R26, -0x80, R15 ;  /* 0xffffff801a097810 */ /* 0x000fe20007ffe00f */
[----:B------:R-:W-:Y:S01]  /*03c0*/  CS2R R2, SRZ ;  /* 0x0000000000027805 */ /* 0x000fe2000001ff00 */
[----:B------:R-:W-:Y:S01]  /*03d0*/  IADD3 R19, R22, -0x80, RZ ;  /* 0xffffff8016137810 */ /* 0x000fe20007ffe0ff */
[----:B------:R-:W-:-:S04]  /*03e0*/  IMAD.WIDE R24, R25, R16, c[0x0][0x178] ;  /* 0x00005e0019187625 */ /* 0x000fc800078e0210 */
[----:B------:R-:W-:Y:S02]  /*03f0*/  IMAD.WIDE R8, R9, R12, c[0x0][0x160] ;  /* 0x0000580009087625 */ /* 0x000fe400078e020c */
[----:B------:R0:W2:Y:S02]  /*0400*/  @P1 LDG.E.EL.64 R2, [R24.64] ;  /* 0x0000000418021981 */ /* 0x0000a4000c2e1b00 */
[----:B------:R-:W-:Y:S02]  /*0410*/  IMAD.WIDE R18, R19, R16, c[0x0][0x170] ;  /* 0x00005c0013127625 */ /* 0x000fe400078e0210 */
[----:B------:R1:W3:Y:S04]  /*0420*/  @P2 LDG.E.EL R20, [R8.64] ;  /* 0x0000000408142981 */ /* 0x0002e8000c2e1900 */
[----:B------:R4:W5:Y:S01]  /*0430*/  @P2 LDG.E.EL.64 R4, [R18.64] ;  /* 0x0000000412042981 */ /* 0x000962000c2e1b00 */
[----:B------:R-:W-:-:S04]  /*0440*/  ISETP.LT.AND P0, PT, R15, 0x100, !P3 ;  /* 0x000001000f00780c */ /* 0x000fc80005f01270 */
[----:B------:R-:W-:Y:S01]  /*0450*/  ISETP.LT.AND P0, PT, R14, 0x40, P0 ;  /* 0x000000400e00780c */ /* 0x000fe20000701270 */
[C---:B------:R-:W-:Y:S01]  /*0460*/  IMAD.IADD R21, R15.reuse, 0x1, R26 ;  /* 0x000000010f157824 */ /* 0x040fe200078e021a */
[----:B------:R-:W-:Y:S02]  /*0470*/  ISETP.LT.AND P4, PT, R15, 0x80, !P3 ;  /* 0x000000800f00780c */ /* 0x000fe40005f81270 */
[----:B-1----:R-:W-:Y:S01]  /*0480*/  IADD3 R9, R26, 0x80, R15 ;  /* 0x000000801a097810 */ /* 0x002fe20007ffe00f */
[----:B------:R-:W-:Y:S01]  /*0490*/  IMAD R26, R7, 0xa, R6 ;  /* 0x0000000a071a7824 */ /* 0x000fe200078e0206 */
[----:B------:R-:W-:Y:S01]  /*04a0*/  ISETP.LT.AND P6, PT, R14, 0x40, P4 ;  /* 0x000000400e00780c */ /* 0x000fe200027c1270 */
[----:B----4-:R-:W-:Y:S01]  /*04b0*/  CS2R R18, SRZ ;  /* 0x0000000000127805 */ /* 0x010fe2000001ff00 */
[----:B------:R-:W-:-:S05]  /*04c0*/  IMAD.WIDE R6, R21, R12, c[0x0][0x160] ;  /* 0x0000580015067625 */ /* 0x000fca00078e020c */
[----:B------:R1:W4:Y:S01]  /*04d0*/  @P0 LDG.E.EL R18, [R6.64] ;  /* 0x0000000406120981 */ /* 0x000322000c2e1900 */
[----:B------:R-:W-:-:S04]  /*04e0*/  IMAD.WIDE R8, R9, R12, c[0x0][0x160] ;  /* 0x0000580009087625 */ /* 0x000fc800078e020c */
[----:B------:R-:W-:Y:S01]  /*04f0*/  IMAD.IADD R29, R11, 0x1, R22 ;  /* 0x000000010b1d7824 */ /* 0x000fe200078e0216 */
[----:B------:R2:W4:Y:S01]  /*0500*/  @P6 LDG.E.EL R19, [R8.64] ;  /* 0x0000000408136981 */ /* 0x000522000c2e1900 */
[----:B0-----:R-:W-:-:S03]  /*0510*/  IMAD.WIDE R24, R22, R16, c[0x0][0x168] ;  /* 0x00005a0016187625 */ /* 0x001fc600078e0210 */
[C---:B------:R-:W-:Y:S01]  /*0520*/  IADD3 R31, R29.reuse, 0x400, RZ ;  /* 0x000004001d1f7810 */ /* 0x040fe20007ffe0ff */
[----:B------:R-:W-:-:S04]  /*0530*/  IMAD.WIDE R28, R29, R12, c[0x0][0x180] ;  /* 0x000060001d1c7625 */ /* 0x000fc800078e020c */
[----:B-1----:R-:W-:Y:S01]  /*0540*/  IMAD.MOV.U32 R6, RZ, RZ, RZ ;  /* 0x000000ffff067224 */ /* 0x002fe200078e00ff */
[----:B--2---:R-:W-:Y:S02]  /*0550*/  SEL R2, R2, RZ, P1 ;  /* 0x000000ff02027207 */ /* 0x004fe40000800000 */
[----:B------:R-:W-:Y:S02]  /*0560*/  SEL R27, R3, RZ, P1 ;  /* 0x000000ff031b7207 */ /* 0x000fe40000800000 */
[----:B------:R-:W-:Y:S02]  /*0570*/  ISETP.GE.AND P1, PT, R15, 0x100, PT ;  /* 0x000001000f00780c */ /* 0x000fe40003f26270 */
[----:B---3--:R-:W-:Y:S02]  /*0580*/  SEL R20, R20, RZ, P2 ;  /* 0x000000ff14147207 */ /* 0x008fe40001000000 */
[----:B-----5:R-:W-:Y:S02]  /*0590*/  SEL R21, R4, RZ, P2 ;  /* 0x000000ff04157207 */ /* 0x020fe40001000000 */
[----:B------:R-:W-:-:S02]  /*05a0*/  SEL R23, R5, RZ, P2 ;  /* 0x000000ff05177207 */ /* 0x000fc40001000000 */
[----:B------:R-:W-:Y:S02]  /*05b0*/  ISETP.NE.AND P2, PT, R10, 0x2, PT ;  /* 0x000000020a00780c */ /* 0x000fe40003f45270 */
[----:B------:R-:W-:Y:S02]  /*05c0*/  ISETP.LT.AND P1, PT, R14, 0x40, !P1 ;  /* 0x000000400e00780c */ /* 0x000fe40004f21270 */
[----:B------:R-:W-:Y:S02]  /*05d0*/  FSEL R7, R2, RZ, !P2 ;  /* 0x000000ff02077208 */ /* 0x000fe40005000000 */
[----:B------:R-:W-:Y:S02]  /*05e0*/  FSEL R27, R27, RZ, !P2 ;  /* 0x000000ff1b1b7208 */ /* 0x000fe40005000000 */
[----:B------:R-:W-:Y:S01]  /*05f0*/  ISETP.GT.AND P2, PT, R13, 0x2, P1 ;  /* 0x000000020d00780c */ /* 0x000fe20000f44270 */
[----:B------:R-:W-:Y:S01]  /*0600*/  CS2R R4, SRZ ;  /* 0x0000000000047805 */ /* 0x000fe2000001ff00 */
[----:B------:R-:W-:Y:S01]  /*0610*/  IADD3 R3, R22, 0x80, RZ ;  /* 0x0000008016037810 */ /* 0x000fe20007ffe0ff */
[----:B------:R-:W-:-:S04]  /*0620*/  CS2R R10, SRZ ;  /* 0x00000000000a7805 */ /* 0x000fc8000001ff00 */
[----:B------:R-:W-:Y:S01]  /*0630*/  IMAD.WIDE R8, R3, R16, c[0x0][0x170] ;  /* 0x00005c0003087625 */ /* 0x000fe200078e0210 */
[----:B------:R0:W2:Y:S03]  /*0640*/  @P0 LDG.E.EL.64 R4, [R24.64] ;  /* 0x0000000418040981 */ /* 0x0000a6000c2e1b00 */
[----:B------:R-:W-:Y:S01]  /*0650*/  IMAD.MOV.U32 R3, RZ, RZ, RZ ;  /* 0x000000ffff037224 */ /* 0x000fe200078e00ff */
[----:B------:R2:W3:Y:S04]  /*0660*/  @P6 LDG.E.EL.64 R10, [R8.64] ;  /* 0x00000004080a6981 */ /* 0x0004e8000c2e1b00 */
[----:B------:R-:W-:Y:S01]  /*0670*/  STS [R26.X4], R7 ;  /* 0x000000071a007388 */ /* 0x000fe20000004800 */
[----:B0-----:R-:W-:-:S03]  /*0680*/  IMAD.WIDE R24, R31, R12, c[0x0][0x180] ;  /* 0x000060001f187625 */ /* 0x001fc600078e020c */
[----:B------:R-:W-:Y:S04]  /*0690*/  STS [R26.X4+0x14], R27 ;  /* 0x0000141b1a007388 */ /* 0x000fe80000004800 */
[----:B------:R-:W-:Y:S06]  /*06a0*/  BAR.SYNC 0x0 ;  /* 0x0000000000007b1d */ /* 0x000fec0000000000 */
[----:B------:R-:W5:Y:S04]  /*06b0*/  @P2 LDG.E.EL R3, [R28.64] ;  /* 0x000000041c032981 */ /* 0x000f68000c2e1900 */
[----:B------:R-:W5:Y:S01]  /*06c0*/  @P2 LDG.E.EL R6, [R24.64] ;  /* 0x0000000418062981 */ /* 0x000f62000c2e1900 */
[C---:B------:R-:W-:Y:S01]  /*06d0*/  PRMT R2, R20.reuse, 0x7632, R2 ;  /* 0x0000763214027816 */ /* 0x040fe20000000002 */
[----:B------:R-:W-:-:S02]  /*06e0*/  IMAD.U32 R20, R20, 0x10000, RZ ;  /* 0x0001000014147824 */ /* 0x000fc400078e00ff */
[----:B------:R-:W-:-:S03]  /*06f0*/  IMAD R17, R17, 0x5, R0 ;  /* 0x0000000511117824 */ /* 0x000fc600078e0200 */
[----:B------:R-:W-:Y:S02]  /*0700*/  LOP3.LUT R0, R20, 0x80000000, RZ, 0x3c, !PT ;  /* 0x8000000014007812 */ /* 0x000fe400078e3cff */
[----:B------:R-:W0:Y:S03]  /*0710*/  LDS R7, [R17.X4] ;  /* 0x0000000011077984 */ /* 0x000e260000004800 */
[----:B------:R-:W-:Y:S02]  /*0720*/  FFMA R21, R0, R21, RZ ;  /* 0x0000001500157223 */ /* 0x000fe400000000ff */
[----:B------:R-:W1:Y:S01]  /*0730*/  LDS R0, [R17.X4+0x4] ;  /* 0x0000040011007984 */ /* 0x000e620000004800 */
[----:B------:R-:W-:Y:S01]  /*0740*/  IMAD.U32 R2, R2, 0x10000, RZ ;  /* 0x0001000002027824 */ /* 0x000fe200078e00ff */
[----:B----4-:R-:W-:-:S04]  /*0750*/  SEL R18, R18, RZ, P0 ;  /* 0x000000ff12127207 */ /* 0x010fc80000000000 */
[----:B------:R-:W-:Y:S02]  /*0760*/  LOP3.LUT R2, R2, 0x80000000, RZ, 0x3c, !PT ;  /* 0x8000000002027812 */ /* 0x000fe400078e3cff */
[----:B------:R-:W-:-:S03]  /*0770*/  SEL R19, R19, RZ, P6 ;  /* 0x000000ff13137207 */ /* 0x000fc60003000000 */
[----:B------:R-:W-:Y:S01]  /*0780*/  FFMA R23, R2, R23, RZ ;  /* 0x0000001702177223 */ /* 0x000fe200000000ff */
[----:B------:R-:W-:-:S04]  /*0790*/  PRMT R2, R18, 0x7632, R2 ;  /* 0x0000763212027816 */ /* 0x000fc80000000002 */
[----:B------:R-:W-:Y:S01]  /*07a0*/  FSEL R23, R23, RZ, P5 ;  /* 0x000000ff17177208 */ /* 0x000fe20002800000 */
[----:B------:R-:W-:Y:S01]  /*07b0*/  IMAD.U32 R2, R2, 0x10000, RZ ;  /* 0x0001000002027824 */ /* 0x000fe200078e00ff */
[----:B------:R-:W-:Y:S01]  /*07c0*/  FSEL R21, R21, RZ, P5 ;  /* 0x000000ff15157208 */ /* 0x000fe20002800000 */
[----:B------:R-:W-:Y:S01]  /*07d0*/  IMAD.U32 R18, R18, 0x10000, RZ ;  /* 0x0001000012127824 */ /* 0x000fe200078e00ff */
[----:B------:R-:W-:Y:S02]  /*07e0*/  ISETP.NE.AND P5, PT, R13, 0x2, PT ;  /* 0x000000020d00780c */ /* 0x000fe40003fa5270 */
[----:B--2---:R-:W-:Y:S02]  /*07f0*/  SEL R8, R4, RZ, P0 ;  /* 0x000000ff04087207 */ /* 0x004fe40000000000 */
[----:B------:R-:W-:Y:S02]  /*0800*/  PRMT R4, R19, 0x7632, R4 ;  /* 0x0000763213047816 */ /* 0x000fe40000000004 */
[----:B------:R-:W-:Y:S01]  /*0810*/  SEL R5, R5, RZ, P0 ;  /* 0x000000ff05057207 */ /* 0x000fe20000000000 */
[----:B------:R-:W-:Y:S01]  /*0820*/  IMAD.U32 R19, R19, 0x10000, RZ ;  /* 0x0001000013137824 */ /* 0x000fe200078e00ff */
[----:B---3--:R-:W-:Y:S01]  /*0830*/  SEL R10, R10, RZ, P6 ;  /* 0x000000ff0a0a7207 */ /* 0x008fe20003000000 */
[----:B------:R-:W-:Y:S01]  /*0840*/  IMAD.U32 R16, R4, 0x10000, RZ ;  /* 0x0001000004107824 */ /* 0x000fe200078e00ff */
[----:B------:R-:W-:Y:S01]  /*0850*/  SEL R11, R11, RZ, P6 ;  /* 0x000000ff0b0b7207 */ /* 0x000fe20003000000 */
[----:B------:R-:W-:-:S02]  /*0860*/  FFMA R4, R2, R5, R23 ;  /* 0x0000000502047223 */ /* 0x000fc40000000017 */
[----:B------:R-:W-:Y:S02]  /*0870*/  FMUL R10, R19, R10 ;  /* 0x0000000a130a7220 */ /* 0x000fe40000400000 */
[----:B------:R-:W-:Y:S01]  /*0880*/  FMUL R11, R16, R11 ;  /* 0x0000000b100b7220 */ /* 0x000fe20000400000 */
[----:B-----5:R-:W-:Y:S02]  /*0890*/  SEL R3, R3, RZ, P2 ;  /* 0x000000ff03037207 */ /* 0x020fe40001000000 */
[----:B------:R-:W-:-:S03]  /*08a0*/  SEL R6, R6, RZ, P2 ;  /* 0x000000ff06067207 */ /* 0x000fc60001000000 */
[C---:B------:R-:W-:Y:S01]  /*08b0*/  IMAD.U32 R5, R3.reuse, 0x10000, RZ ;  /* 0x0001000003057824 */ /* 0x040fe200078e00ff */
[----:B------:R-:W-:Y:S02]  /*08c0*/  PRMT R2, R3, 0x7632, R2 ;  /* 0x0000763203027816 */ /* 0x000fe40000000002 */
[----:B------:R-:W-:Y:S01]  /*08d0*/  PRMT R3, R6, 0x7632, R3 ;  /* 0x0000763206037816 */ /* 0x000fe20000000003 */
[----:B------:R-:W-:Y:S01]  /*08e0*/  FFMA R21, R18, R8, R21 ;  /* 0x0000000812157223 */ /* 0x000fe20000000015 */
[----:B------:R-:W-:Y:S01]  /*08f0*/  FSEL R10, R10, RZ, P4 ;  /* 0x000000ff0a0a7208 */ /* 0x000fe20002000000 */
[----:B------:R-:W-:Y:S01]  /*0900*/  IMAD.U32 R6, R6, 0x10000, RZ ;  /* 0x0001000006067824 */ /* 0x000fe200078e00ff */
[----:B------:R-:W-:Y:S01]  /*0910*/  FSEL R11, R11, RZ, P4 ;  /* 0x000000ff0b0b7208 */ /* 0x000fe20002000000 */
[----:B------:R-:W-:Y:S02]  /*0920*/  IMAD.U32 R2, R2, 0x10000, RZ ;  /* 0x0001000002027824 */ /* 0x000fe400078e00ff */
[----:B------:R-:W-:Y:S01]  /*0930*/  IMAD.U32 R3, R3, 0x10000, RZ ;  /* 0x0001000003037824 */ /* 0x000fe200078e00ff */
[----:B------:R-:W-:Y:S01]  /*0940*/  FADD R6, R5, R6 ;  /* 0x0000000605067221 */ /* 0x000fe20000000000 */
[----:B------:R-:W-:Y:S01]  /*0950*/  FADD R10, R21, R10 ;  /* 0x0000000a150a7221 */ /* 0x000fe20000000000 */
[----:B------:R-:W-:Y:S01]  /*0960*/  FADD R11, R4, R11 ;  /* 0x0000000b040b7221 */ /* 0x000fe20000000000 */
[----:B------:R-:W-:Y:S01]  /*0970*/  FADD R3, R2, R3 ;  /* 0x0000000302037221 */ /* 0x000fe20000000000 */
[----:B------:R-:W-:Y:S01]  /*0980*/  ISETP.GT.AND P0, PT, R13, 0x2, PT ;  /* 0x000000020d00780c */ /* 0x000fe20003f04270 */
[----:B------:R-:W-:Y:S01]  /*0990*/  FADD R10, RZ, R10 ;  /* 0x0000000aff0a7221 */ /* 0x000fe20000000000 */
[----:B------:R-:W-:-:S02]  /*09a0*/  FADD R11, RZ, R11 ;  /* 0x0000000bff0b7221 */ /* 0x000fc40000000000 */
[----:B0-----:R-:W-:Y:S02]  /*09b0*/  @P5 FSEL R7, R6, RZ, P0 ;  /* 0x000000ff06075208 */ /* 0x001fe40000000000 */
[----:B-1----:R-:W-:Y:S01]  /*09c0*/  @P5 FSEL R0, R3, RZ, P0 ;  /* 0x000000ff03005208 */ /* 0x002fe20000000000 */
[----:B------:R-:W-:Y:S01]  /*09d0*/  IMAD R13, R14, 0x100, R15 ;  /* 0x000001000e0d7824 */ /* 0x000fe200078e020f */
[----:B------:R-:W-:Y:S02]  /*09e0*/  FSEL R7, R10, R7, !P3 ;  /* 0x000000070a077208 */ /* 0x000fe40005800000 */
[----:B------:R-:W-:Y:S01]  /*09f0*/  FSEL R0, R11, R0, !P3 ;  /* 0x000000000b007208 */ /* 0x000fe20005800000 */
[----:B------:R-:W-:-:S03]  /*0a00*/  IMAD.WIDE R12, R13, R12, c[0x0][0x188] ;  /* 0x000062000d0c7625 */ /* 0x000fc600078e020c */
[----:B------:R-:W-:Y:S01]  /*0a10*/  F2FP.BF16.F32.PACK_AB R7, R0, R7 ;  /* 0x000000070007723e */ /* 0x000fe200000010ff */
[----:B------:R-:W-:Y:S06]  /*0a20*/  @!P1 EXIT ;  /* 0x000000000000994d */ /* 0x000fec0003800000 */
[----:B------:R-:W-:Y:S01]  /*0a30*/  STG.E [R12.64], R7 ;  /* 0x000000070c007986 */ /* 0x000fe2000c101904 */
[----:B------:R-:W-:Y:S05]  /*0a40*/  EXIT ;  /* 0x000000000000794d */ /* 0x000fea0003800000 */
.L_x_0:
[----:B------:R-:W-:-:S00]  /*0a50*/  BRA `(.L_x_0) ;  /* 0xfffffff000007947 */ /* 0x000fc0000383ffff */
[----:B------:R-:W-:-:S00]  /*0a60*/  NOP ;  /* 0x0000000000007918 */ /* 0x000fc00000000000 */
        /* <DEDUP_REMOVED lines=9> */
.L_x_1:


//--------------------- .nv.shared.triton__0d1d2d3d4d5d6de7de --------------------------
	.section	.nv.shared.triton__0d1d2d3d4d5d6de7de,"aw",@nobits
	.align	16
